	.headerflags	@"EF_CUDA_TEXMODE_UNIFIED EF_CUDA_64BIT_ADDRESS EF_CUDA_ACCELERATORS EF_CUDA_SM90 EF_CUDA_VIRTUAL_SM(EF_CUDA_SM90)"
	.elftype	@"ET_EXEC"


//--------------------- .nv.info                  --------------------------
	.section	.nv.info,"",@"SHT_CUDA_INFO"
	.align	4


	//----- nvinfo : EIATTR_REGCOUNT
	.align		4
        /*0000*/ 	.byte	0x04, 0x2f
        /*0002*/ 	.short	(.L_2 - .L_1)
	.align		4
.L_1:
        /*0004*/ 	.word	index@(triton_poi_fused_add_native_layer_norm_6)
        /*0008*/ 	.word	0x0000001c


	//----- nvinfo : EIATTR_MIN_STACK_SIZE
	.align		4
.L_2:
        /*000c*/ 	.byte	0x04, 0x12
        /*000e*/ 	.short	(.L_4 - .L_3)
	.align		4
.L_3:
        /*0010*/ 	.word	index@(triton_poi_fused_add_native_layer_norm_6)
        /*0014*/ 	.word	0x00000000


	//----- nvinfo : EIATTR_FRAME_SIZE
	.align		4
.L_4:
        /*0018*/ 	.byte	0x04, 0x11
        /*001a*/ 	.short	(.L_6 - .L_5)
	.align		4
.L_5:
        /*001c*/ 	.word	index@(triton_poi_fused_add_native_layer_norm_6)
        /*0020*/ 	.word	0x00000000


	//----- nvinfo : EIATTR_MIN_STACK_SIZE
	.align		4
.L_6:
        /*0024*/ 	.byte	0x04, 0x12
        /*0026*/ 	.short	(.L_8 - .L_7)
	.align		4
.L_7:
        /*0028*/ 	.word	index@(triton_poi_fused_add_native_layer_norm_6)
        /*002c*/ 	.word	0x00000000
.L_8:


//--------------------- .nv.info.triton_poi_fused_add_native_layer_norm_6 --------------------------
	.section	.nv.info.triton_poi_fused_add_native_layer_norm_6,"",@"SHT_CUDA_INFO"
	.sectionflags	@""
	.align	4


	//----- nvinfo : EIATTR_CUDA_API_VERSION
	.align		4
        /*0000*/ 	.byte	0x04, 0x37
        /*0002*/ 	.short	(.L_10 - .L_9)
.L_9:
        /*0004*/ 	.word	0x0000007c


	//----- nvinfo : EIATTR_KPARAM_INFO
	.align		4
.L_10:
        /*0008*/ 	.byte	0x04, 0x17
        /*000a*/ 	.short	(.L_12 - .L_11)
.L_11:
        /*000c*/ 	.word	0x00000000
        /*0010*/ 	.short	0x0007
        /*0012*/ 	.short	0x0038
        /*0014*/ 	.byte	0x00, 0xf0, 0x11, 0x00


	//----- nvinfo : EIATTR_KPARAM_INFO
	.align		4
.L_12:
        /*0018*/ 	.byte	0x04, 0x17
        /*001a*/ 	.short	(.L_14 - .L_13)
.L_13:
        /*001c*/ 	.word	0x00000000
        /*0020*/ 	.short	0x0006
        /*0022*/ 	.short	0x0030
        /*0024*/ 	.byte	0x00, 0xf4, 0x21, 0x00


	//----- nvinfo : EIATTR_KPARAM_INFO
	.align		4
.L_14:
        /*0028*/ 	.byte	0x04, 0x17
        /*002a*/ 	.short	(.L_16 - .L_15)
.L_15:
        /*002c*/ 	.word	0x00000000
        /*0030*/ 	.short	0x0005
        /*0032*/ 	.short	0x0028
        /*0034*/ 	.byte	0x00, 0xf4, 0x21, 0x00


	//----- nvinfo : EIATTR_KPARAM_INFO
	.align		4
.L_16:
        /*0038*/ 	.byte	0x04, 0x17
        /*003a*/ 	.short	(.L_18 - .L_17)
.L_17:
        /*003c*/ 	.word	0x00000000
        /*0040*/ 	.short	0x0004
        /*0042*/ 	.short	0x0020
        /*0044*/ 	.byte	0x00, 0xf4, 0x21, 0x00


	//----- nvinfo : EIATTR_KPARAM_INFO
	.align		4
.L_18:
        /*0048*/ 	.byte	0x04, 0x17
        /*004a*/ 	.short	(.L_20 - .L_19)
.L_19:
        /*004c*/ 	.word	0x00000000
        /*0050*/ 	.short	0x0003
        /*0052*/ 	.short	0x0018
        /*0054*/ 	.byte	0x00, 0xf4, 0x21, 0x00


	//----- nvinfo : EIATTR_KPARAM_INFO
	.align		4
.L_20:
        /*0058*/ 	.byte	0x04, 0x17
        /*005a*/ 	.short	(.L_22 - .L_21)
.L_21:
        /*005c*/ 	.word	0x00000000
        /*0060*/ 	.short	0x0002
        /*0062*/ 	.short	0x0010
        /*0064*/ 	.byte	0x00, 0xf4, 0x21, 0x00


	//----- nvinfo : EIATTR_KPARAM_INFO
	.align		4
.L_22:
        /*0068*/ 	.byte	0x04, 0x17
        /*006a*/ 	.short	(.L_24 - .L_23)
.L_23:
        /*006c*/ 	.word	0x00000000
        /*0070*/ 	.short	0x0001
        /*0072*/ 	.short	0x0008
        /*0074*/ 	.byte	0x00, 0xf4, 0x21, 0x00


	//----- nvinfo : EIATTR_KPARAM_INFO
	.align		4
.L_24:
        /*0078*/ 	.byte	0x04, 0x17
        /*007a*/ 	.short	(.L_26 - .L_25)
.L_25:
        /*007c*/ 	.word	0x00000000
        /*0080*/ 	.short	0x0000
        /*0082*/ 	.short	0x0000
        /*0084*/ 	.byte	0x00, 0xf4, 0x21, 0x00


	//----- nvinfo : EIATTR_SPARSE_MMA_MASK
	.align		4
.L_26:
        /*0088*/ 	.byte	0x03, 0x50
        /*008a*/ 	.short	0x0000


	//----- nvinfo : EIATTR_MAXREG_COUNT
	.align		4
        /*008c*/ 	.byte	0x03, 0x1b
        /*008e*/ 	.short	0x00ff


	//----- nvinfo : EIATTR_EXIT_INSTR_OFFSETS
	.align		4
        /*0090*/ 	.byte	0x04, 0x1c
        /*0092*/ 	.short	(.L_28 - .L_27)


	//   ....[0]....
.L_27:
        /*0094*/ 	.word	0x00000360


	//   ....[1]....
        /*0098*/ 	.word	0x00000380


	//----- nvinfo : EIATTR_REQNTID
	.align		4
.L_28:
        /*009c*/ 	.byte	0x04, 0x10
        /*009e*/ 	.short	(.L_30 - .L_29)
.L_29:
        /*00a0*/ 	.word	0x00000020
        /*00a4*/ 	.word	0x00000001
        /*00a8*/ 	.word	0x00000001


	//----- nvinfo : EIATTR_CBANK_PARAM_SIZE
	.align		4
.L_30:
        /*00ac*/ 	.byte	0x03, 0x19
        /*00ae*/ 	.short	0x003c


	//----- nvinfo : EIATTR_PARAM_CBANK
	.align		4
        /*00b0*/ 	.byte	0x04, 0x0a
        /*00b2*/ 	.short	(.L_32 - .L_31)
	.align		4
.L_31:
        /*00b4*/ 	.word	index@(.nv.constant0.triton_poi_fused_add_native_layer_norm_6)
        /*00b8*/ 	.short	0x0210
        /*00ba*/ 	.short	0x003c


	//----- nvinfo : EIATTR_SW_WAR
	.align		4
.L_32:
        /*00bc*/ 	.byte	0x04, 0x36
        /*00be*/ 	.short	(.L_34 - .L_33)
.L_33:
        /*00c0*/ 	.word	0x00000008
.L_34:


//--------------------- .nv.callgraph             --------------------------
	.section	.nv.callgraph,"",@"SHT_CUDA_CALLGRAPH"
	.align	4
	.sectionentsize	8
	.align		4
        /*0000*/ 	.word	0x00000000
	.align		4
        /*0004*/ 	.word	0xffffffff
	.align		4
        /*0008*/ 	.word	0x00000000
	.align		4
        /*000c*/ 	.word	0xfffffffe
	.align		4
        /*0010*/ 	.word	0x00000000
	.align		4
        /*0014*/ 	.word	0xfffffffd
	.align		4
        /*0018*/ 	.word	0x00000000
	.align		4
        /*001c*/ 	.word	0xfffffffc


//--------------------- .nv.constant4             --------------------------
	.section	.nv.constant4,"a",@progbits
	.align	8
	.align		8
.nv.constant4:
        /*0000*/ 	.dword	_$_str


//--------------------- .text.triton_poi_fused_add_native_layer_norm_6 --------------------------
	.section	.text.triton_poi_fused_add_native_layer_norm_6,"ax",@progbits
	.align	128
        .global         triton_poi_fused_add_native_layer_norm_6
        .type           triton_poi_fused_add_native_layer_norm_6,@function
        .size           triton_poi_fused_add_native_layer_norm_6,(.L_x_1 - triton_poi_fused_add_native_layer_norm_6)
        .other          triton_poi_fused_add_native_layer_norm_6,@"STO_CUDA_ENTRY STV_DEFAULT"
triton_poi_fused_add_native_layer_norm_6:
.text.triton_poi_fused_add_native_layer_norm_6:
[----:B------:R-:W0:Y:S01]  /*0000*/  LDC R1, c[0x0][0x28] ;  /* 0x00000a00ff017b82 */ /* 0x000e220000000800 */
[----:B------:R-:W1:Y:S07]  /*0010*/  S2R R0, SR_TID.X ;  /* 0x0000000000007919 */ /* 0x000e6e0000002100 */
[----:B------:R-:W2:Y:S01]  /*0020*/  LDC.64 R8, c[0x0][0x228] ;  /* 0x00008a00ff087b82 */ /* 0x000ea20000000a00 */
[----:B------:R-:W-:Y:S01]  /*0030*/  CS2R R22, SRZ ;  /* 0x0000000000167805 */ /* 0x000fe2000001ff00 */
[----:B------:R-:W-:Y:S01]  /*0040*/  ULDC.64 UR4, c[0x0][0x208] ;  /* 0x0000820000047ab9 */ /* 0x000fe20000000a00 */
[----:B------:R-:W3:Y:S05]  /*0050*/  S2R R15, SR_CTAID.X ;  /* 0x00000000000f7919 */ /* 0x000eea0000002500 */
[----:B------:R-:W4:Y:S08]  /*0060*/  LDC.64 R2, c[0x0][0x210] ;  /* 0x00008400ff027b82 */ /* 0x000f300000000a00 */
[----:B------:R-:W5:Y:S08]  /*0070*/  LDC.64 R4, c[0x0][0x218] ;  /* 0x00008600ff047b82 */ /* 0x000f700000000a00 */
[----:B------:R-:W5:Y:S01]  /*0080*/  LDC.64 R6, c[0x0][0x220] ;  /* 0x00008800ff067b82 */ /* 0x000f620000000a00 */
[----:B-1----:R-:W-:-:S07]  /*0090*/  SHF.L.U32 R0, R0, 0x1, RZ ;  /* 0x0000000100007819 */ /* 0x002fce00000006ff */
[----:B------:R-:W1:Y:S01]  /*00a0*/  LDC.64 R10, c[0x0][0x230] ;  /* 0x00008c00ff0a7b82 */ /* 0x000e620000000a00 */
[----:B------:R-:W-:-:S04]  /*00b0*/  LOP3.LUT R0, R0, 0x3e, RZ, 0xc0, !PT ;  /* 0x0000003e00007812 */ /* 0x000fc800078ec0ff */
[----:B---3--:R-:W-:-:S03]  /*00c0*/  LEA R15, R15, R0, 0x6 ;  /* 0x000000000f0f7211 */ /* 0x008fc600078e30ff */
[----:B------:R-:W3:Y:S01]  /*00d0*/  LDC.64 R12, c[0x0][0x238] ;  /* 0x00008e00ff0c7b82 */ /* 0x000ee20000000a00 */
[----:B------:R-:W-:Y:S02]  /*00e0*/  SHF.R.S32.HI R0, RZ, 0x1f, R15 ;  /* 0x0000001fff007819 */ /* 0x000fe4000001140f */
[----:B------:R-:W-:Y:S02]  /*00f0*/  ISETP.GE.AND P0, PT, R15, 0x40, PT ;  /* 0x000000400f00780c */ /* 0x000fe40003f06270 */
[----:B------:R-:W-:-:S04]  /*0100*/  LEA.HI R0, R0, R15, RZ, 0x2 ;  /* 0x0000000f00007211 */ /* 0x000fc800078f10ff */
[----:B------:R-:W-:-:S05]  /*0110*/  SHF.R.S32.HI R17, RZ, 0x2, R0 ;  /* 0x00000002ff117819 */ /* 0x000fca0000011400 */
[----:B--2---:R-:W-:-:S05]  /*0120*/  IMAD.WIDE R8, R17, 0x4, R8 ;  /* 0x0000000411087825 */ /* 0x004fca00078e0208 */
[----:B------:R-:W2:Y:S01]  /*0130*/  @!P0 LDG.E.EL R22, desc[UR4][R8.64] ;  /* 0x0000000408168981 */ /* 0x000ea2000c2e1900 */
[----:B------:R-:W-:Y:S02]  /*0140*/  CS2R R18, SRZ ;  /* 0x0000000000127805 */ /* 0x000fe4000001ff00 */
[----:B------:R-:W-:Y:S01]  /*0150*/  CS2R R20, SRZ ;  /* 0x0000000000147805 */ /* 0x000fe2000001ff00 */
[----:B------:R-:W-:Y:S01]  /*0160*/  HFMA2.MMA R14, -RZ, RZ, 0, 0 ;  /* 0x00000000ff0e7435 */ /* 0x000fe200000001ff */
[----:B------:R1:W2:Y:S01]  /*0170*/  @!P0 LDG.E.EL R23, desc[UR4][R8.64] ;  /* 0x0000000408178981 */ /* 0x0002a2000c2e1900 */
[----:B----4-:R-:W-:Y:S01]  /*0180*/  IMAD.WIDE R2, R15, 0x4, R2 ;  /* 0x000000040f027825 */ /* 0x010fe200078e0202 */
[----:B------:R-:W-:-:S03]  /*0190*/  LOP3.LUT R0, R0, 0xfffffffc, RZ, 0xc0, !PT ;  /* 0xfffffffc00007812 */ /* 0x000fc600078ec0ff */
[----:B-----5:R-:W-:Y:S01]  /*01a0*/  IMAD.WIDE R4, R15, 0x4, R4 ;  /* 0x000000040f047825 */ /* 0x020fe200078e0204 */
[----:B------:R-:W-:Y:S01]  /*01b0*/  MOV R16, RZ ;  /* 0x000000ff00107202 */ /* 0x000fe20000000f00 */
[----:B------:R4:W5:Y:S02]  /*01c0*/  @!P0 LDG.E.64 R18, desc[UR4][R2.64] ;  /* 0x0000000402128981 */ /* 0x000964000c1e1b00 */
[----:B0-----:R-:W-:Y:S01]  /*01d0*/  IMAD.WIDE R6, R17, 0x4, R6 ;  /* 0x0000000411067825 */ /* 0x001fe200078e0206 */
[----:B------:R-:W-:Y:S01]  /*01e0*/  IADD3 R17, R15, -R0, RZ ;  /* 0x800000000f117210 */ /* 0x000fe20007ffe0ff */
[----:B------:R-:W5:Y:S01]  /*01f0*/  @!P0 LDG.E.64 R20, desc[UR4][R4.64] ;  /* 0x0000000404148981 */ /* 0x000f62000c1e1b00 */
[----:B------:R-:W-:-:S03]  /*0200*/  CS2R R24, SRZ ;  /* 0x0000000000187805 */ /* 0x000fc6000001ff00 */
[----:B------:R-:W5:Y:S01]  /*0210*/  @!P0 LDG.E.EL R14, desc[UR4][R6.64] ;  /* 0x00000004060e8981 */ /* 0x000f62000c2e1900 */
[C---:B-1----:R-:W-:Y:S01]  /*0220*/  IMAD.WIDE R8, R17.reuse, 0x4, R10 ;  /* 0x0000000411087825 */ /* 0x042fe200078e020a */
[----:B----4-:R-:W0:Y:S02]  /*0230*/  LDC.64 R2, c[0x0][0x240] ;  /* 0x00009000ff027b82 */ /* 0x010e240000000a00 */
[----:B------:R-:W4:Y:S01]  /*0240*/  @!P0 LDG.E.EL R16, desc[UR4][R6.64] ;  /* 0x0000000406108981 */ /* 0x000f22000c2e1900 */
[----:B---3--:R-:W-:Y:S01]  /*0250*/  IMAD.WIDE R10, R17, 0x4, R12 ;  /* 0x00000004110a7825 */ /* 0x008fe200078e020c */
[----:B------:R-:W-:-:S04]  /*0260*/  CS2R R12, SRZ ;  /* 0x00000000000c7805 */ /* 0x000fc8000001ff00 */
[----:B------:R-:W3:Y:S04]  /*0270*/  @!P0 LDG.E.EL.64 R24, desc[UR4][R10.64] ;  /* 0x000000040a188981 */ /* 0x000ee8000c2e1b00 */
[----:B------:R-:W3:Y:S01]  /*0280*/  @!P0 LDG.E.EL.64 R12, desc[UR4][R8.64] ;  /* 0x00000004080c8981 */ /* 0x000ee2000c2e1b00 */
[----:B0-----:R-:W-:-:S04]  /*0290*/  IMAD.WIDE R2, R15, 0x4, R2 ;  /* 0x000000040f027825 */ /* 0x001fc800078e0202 */
[----:B--2---:R-:W-:Y:S01]  /*02a0*/  FADD R22, R22, 9.9999999600419720025e-13 ;  /* 0x2b8cbccc16167421 */ /* 0x004fe20000000000 */
[----:B------:R-:W-:-:S05]  /*02b0*/  FADD R23, R23, 9.9999999600419720025e-13 ;  /* 0x2b8cbccc17177421 */ /* 0x000fca0000000000 */
[----:B------:R-:W0:Y:S08]  /*02c0*/  MUFU.RSQ R22, R22 ;  /* 0x0000001600167308 */ /* 0x000e300000001400 */
[----:B------:R-:W1:Y:S01]  /*02d0*/  MUFU.RSQ R23, R23 ;  /* 0x0000001700177308 */ /* 0x000e620000001400 */
[----:B-----5:R-:W-:Y:S01]  /*02e0*/  FADD R5, R20, R18 ;  /* 0x0000001214057221 */ /* 0x020fe20000000000 */
[----:B------:R-:W-:-:S03]  /*02f0*/  FADD R19, R21, R19 ;  /* 0x0000001315137221 */ /* 0x000fc60000000000 */
[----:B------:R-:W-:Y:S01]  /*0300*/  FADD R5, R5, -R14 ;  /* 0x8000000e05057221 */ /* 0x000fe20000000000 */
[----:B----4-:R-:W-:-:S03]  /*0310*/  FADD R16, R19, -R16 ;  /* 0x8000001013107221 */ /* 0x010fc60000000000 */
[----:B0-----:R-:W-:Y:S01]  /*0320*/  FMUL R5, R22, R5 ;  /* 0x0000000516057220 */ /* 0x001fe20000400000 */
[----:B-1----:R-:W-:-:S03]  /*0330*/  FMUL R16, R23, R16 ;  /* 0x0000001017107220 */ /* 0x002fc60000400000 */
[----:B---3--:R-:W-:Y:S01]  /*0340*/  FFMA R12, R5, R12, R24 ;  /* 0x0000000c050c7223 */ /* 0x008fe20000000018 */
[----:B------:R-:W-:Y:S01]  /*0350*/  FFMA R13, R16, R13, R25 ;  /* 0x0000000d100d7223 */ /* 0x000fe20000000019 */
[----:B------:R-:W-:Y:S06]  /*0360*/  @P0 EXIT ;  /* 0x000000000000094d */ /* 0x000fec0003800000 */
[----:B------:R-:W-:Y:S01]  /*0370*/  STG.E.64 desc[UR4][R2.64], R12 ;  /* 0x0000000c02007986 */ /* 0x000fe2000c101b04 */
[----:B------:R-:W-:Y:S05]  /*0380*/  EXIT ;  /* 0x000000000000794d */ /* 0x000fea0003800000 */
.L_x_0:
[----:B------:R-:W-:-:S00]  /*0390*/  BRA `(.L_x_0) ;  /* 0xfffffffc00fc7947 */ /* 0x000fc0000383ffff */
[----:B------:R-:W-:-:S00]  /*03a0*/  NOP ;  /* 0x0000000000007918 */ /* 0x000fc00000000000 */
        /* <DEDUP_REMOVED lines=13> */
.L_x_1:


//--------------------- .nv.global.init           --------------------------
	.section	.nv.global.init,"aw",@progbits
.nv.global.init:
	.type		_$_str,@object
	.size		_$_str,(.L_0 - _$_str)
_$_str:
        /*0000*/ 	.byte	0x5f, 0x5f, 0x43, 0x55, 0x44, 0x41, 0x5f, 0x46, 0x54, 0x5a, 0x00
.L_0:


//--------------------- .nv.constant0.triton_poi_fused_add_native_layer_norm_6 --------------------------
	.section	.nv.constant0.triton_poi_fused_add_native_layer_norm_6,"a",@progbits
	.sectionflags	@""
	.align	4
.nv.constant0.triton_poi_fused_add_native_layer_norm_6:
	.zero		588
